//
// Generated by NVIDIA NVVM Compiler
//
// Compiler Build ID: CL-36424714
// Cuda compilation tools, release 13.0, V13.0.88
// Based on NVVM 20.0.0
//

.version 9.0
.target sm_100
.address_size 64

	// .globl	_Z14matmply_kernelPKfS0_Pfii

.visible .entry _Z14matmply_kernelPKfS0_Pfii(
	.param .u64 .ptr .align 1 _Z14matmply_kernelPKfS0_Pfii_param_0,
	.param .u64 .ptr .align 1 _Z14matmply_kernelPKfS0_Pfii_param_1,
	.param .u64 .ptr .align 1 _Z14matmply_kernelPKfS0_Pfii_param_2,
	.param .u32 _Z14matmply_kernelPKfS0_Pfii_param_3,
	.param .u32 _Z14matmply_kernelPKfS0_Pfii_param_4
)
{
	.reg .pred 	%p<2>;
	.reg .b32 	%r<8>;
	.reg .b32 	%f<4>;
	.reg .b64 	%rd<11>;

	ld.param.u64 	%rd1, [_Z14matmply_kernelPKfS0_Pfii_param_0];
	ld.param.u64 	%rd2, [_Z14matmply_kernelPKfS0_Pfii_param_1];
	ld.param.u64 	%rd3, [_Z14matmply_kernelPKfS0_Pfii_param_2];
	ld.param.u32 	%r2, [_Z14matmply_kernelPKfS0_Pfii_param_3];
	ld.param.u32 	%r3, [_Z14matmply_kernelPKfS0_Pfii_param_4];
	mov.u32 	%r4, %ctaid.x;
	mov.u32 	%r5, %ntid.x;
	mov.u32 	%r6, %tid.x;
	mad.lo.s32 	%r1, %r4, %r5, %r6;
	mul.lo.s32 	%r7, %r3, %r2;
	setp.ge.s32 	%p1, %r1, %r7;
	@%p1 bra 	$L__BB0_2;
	cvta.to.global.u64 	%rd4, %rd1;
	cvta.to.global.u64 	%rd5, %rd2;
	cvta.to.global.u64 	%rd6, %rd3;
	mul.wide.s32 	%rd7, %r1, 4;
	add.s64 	%rd8, %rd4, %rd7;
	ld.global.f32 	%f1, [%rd8];
	add.s64 	%rd9, %rd5, %rd7;
	ld.global.f32 	%f2, [%rd9];
	mul.f32 	%f3, %f1, %f2;
	add.s64 	%rd10, %rd6, %rd7;
	st.global.f32 	[%rd10], %f3;
$L__BB0_2:
	ret;

}


// ===== COMPILED SASS (sm_100) =====

	.target	sm_100

	.elftype	@"ET_EXEC"


//--------------------- .note.nv.tkinfo           --------------------------
	.section	.note.nv.tkinfo,"",@"SHT_NOTE"
	.sectionflags	@"SHF_NOTE_NV_TKINFO"
	.tkinfo
        /*0018*/ 	.word	0x00000002
        /*0030*/ 	.string	""
        /*0030*/ 	.string	"ptxas"
        /*0030*/ 	.string	"Cuda compilation tools, release 13.0, V13.0.88"
        /*0030*/ 	.string	"Build cuda_13.0.r13.0/compiler.36424714_0"
        /*0030*/ 	.string	"-arch sm_100 -m 64 "



//--------------------- .note.nv.cuinfo           --------------------------
	.section	.note.nv.cuinfo,"",@"SHT_NOTE"
	.sectionflags	@"SHF_NOTE_NV_CUINFO"
        /*0018*/ 	.short	0x0002
        /*001a*/ 	.short	0x0064
        /*001c*/ 	.short	0x0082
	.zero		2


//--------------------- .nv.info                  --------------------------
	.section	.nv.info,"",@"SHT_CUDA_INFO"
	.align	4


	//----- nvinfo : EIATTR_REGCOUNT
	.align		4
        /*0000*/ 	.byte	0x04, 0x2f
        /*0002*/ 	.short	(.L_1 - .L_0)
	.align		4
.L_0:
        /*0004*/ 	.word	index@(_Z14matmply_kernelPKfS0_Pfii)
        /*0008*/ 	.word	0x0000000c


	//----- nvinfo : EIATTR_FRAME_SIZE
	.align		4
.L_1:
        /*000c*/ 	.byte	0x04, 0x11
        /*000e*/ 	.short	(.L_3 - .L_2)
	.align		4
.L_2:
        /*0010*/ 	.word	index@(_Z14matmply_kernelPKfS0_Pfii)
        /*0014*/ 	.word	0x00000000


	//----- nvinfo : EIATTR_MIN_STACK_SIZE
	.align		4
.L_3:
        /*0018*/ 	.byte	0x04, 0x12
        /*001a*/ 	.short	(.L_5 - .L_4)
	.align		4
.L_4:
        /*001c*/ 	.word	index@(_Z14matmply_kernelPKfS0_Pfii)
        /*0020*/ 	.word	0x00000000
.L_5:


//--------------------- .nv.compat                --------------------------
	.section	.nv.compat,"",@"SHT_CUDA_COMPAT_INFO"
	.align	4
        /*0000*/ 	.byte	0x02, 0x09, 0x00, 0x00, 0x02, 0x02, 0x01, 0x00, 0x02, 0x05, 0x05, 0x00, 0x03, 0x07, 0x01, 0x01
        /*0010*/ 	.byte	0x02, 0x03, 0x00, 0x00, 0x02, 0x06, 0x01, 0x00, 0x04, 0x0b, 0x08, 0x00, 0x09, 0x00, 0x00, 0x00
        /*0020*/ 	.byte	0x00, 0x00, 0x00, 0x00


//--------------------- .nv.info._Z14matmply_kernelPKfS0_Pfii --------------------------
	.section	.nv.info._Z14matmply_kernelPKfS0_Pfii,"",@"SHT_CUDA_INFO"
	.sectionflags	@""
	.align	4


	//----- nvinfo : EIATTR_CUDA_API_VERSION
	.align		4
        /*0000*/ 	.byte	0x04, 0x37
        /*0002*/ 	.short	(.L_7 - .L_6)
.L_6:
        /*0004*/ 	.word	0x00000082


	//----- nvinfo : EIATTR_KPARAM_INFO
	.align		4
.L_7:
        /*0008*/ 	.byte	0x04, 0x17
        /*000a*/ 	.short	(.L_9 - .L_8)
.L_8:
        /*000c*/ 	.word	0x00000000
        /*0010*/ 	.short	0x0004
        /*0012*/ 	.short	0x001c
        /*0014*/ 	.byte	0x00, 0xf0, 0x11, 0x00


	//----- nvinfo : EIATTR_KPARAM_INFO
	.align		4
.L_9:
        /*0018*/ 	.byte	0x04, 0x17
        /*001a*/ 	.short	(.L_11 - .L_10)
.L_10:
        /*001c*/ 	.word	0x00000000
        /*0020*/ 	.short	0x0003
        /*0022*/ 	.short	0x0018
        /*0024*/ 	.byte	0x00, 0xf0, 0x11, 0x00


	//----- nvinfo : EIATTR_KPARAM_INFO
	.align		4
.L_11:
        /*0028*/ 	.byte	0x04, 0x17
        /*002a*/ 	.short	(.L_13 - .L_12)
.L_12:
        /*002c*/ 	.word	0x00000000
        /*0030*/ 	.short	0x0002
        /*0032*/ 	.short	0x0010
        /*0034*/ 	.byte	0x00, 0xf5, 0x21, 0x00


	//----- nvinfo : EIATTR_KPARAM_INFO
	.align		4
.L_13:
        /*0038*/ 	.byte	0x04, 0x17
        /*003a*/ 	.short	(.L_15 - .L_14)
.L_14:
        /*003c*/ 	.word	0x00000000
        /*0040*/ 	.short	0x0001
        /*0042*/ 	.short	0x0008
        /*0044*/ 	.byte	0x00, 0xf5, 0x21, 0x00


	//----- nvinfo : EIATTR_KPARAM_INFO
	.align		4
.L_15:
        /*0048*/ 	.byte	0x04, 0x17
        /*004a*/ 	.short	(.L_17 - .L_16)
.L_16:
        /*004c*/ 	.word	0x00000000
        /*0050*/ 	.short	0x0000
        /*0052*/ 	.short	0x0000
        /*0054*/ 	.byte	0x00, 0xf5, 0x21, 0x00


	//----- nvinfo : EIATTR_SPARSE_MMA_MASK
	.align		4
.L_17:
        /*0058*/ 	.byte	0x03, 0x50
        /*005a*/ 	.short	0x0000


	//----- nvinfo : EIATTR_MAXREG_COUNT
	.align		4
        /*005c*/ 	.byte	0x03, 0x1b
        /*005e*/ 	.short	0x00ff


	//----- nvinfo : EIATTR_MERCURY_ISA_VERSION
	.align		4
        /*0060*/ 	.byte	0x03, 0x5f
        /*0062*/ 	.short	0x0101


	//----- nvinfo : EIATTR_VRC_CTA_INIT_COUNT
	.align		4
        /*0064*/ 	.byte	0x02, 0x4a
	.zero		1
	.zero		1


	//----- nvinfo : EIATTR_EXIT_INSTR_OFFSETS
	.align		4
        /*0068*/ 	.byte	0x04, 0x1c
        /*006a*/ 	.short	(.L_19 - .L_18)


	//   ....[0]....
.L_18:
        /*006c*/ 	.word	0x00000080


	//   ....[1]....
        /*0070*/ 	.word	0x00000140


	//----- nvinfo : EIATTR_CBANK_PARAM_SIZE
	.align		4
.L_19:
        /*0074*/ 	.byte	0x03, 0x19
        /*0076*/ 	.short	0x0020


	//----- nvinfo : EIATTR_PARAM_CBANK
	.align		4
        /*0078*/ 	.byte	0x04, 0x0a
        /*007a*/ 	.short	(.L_21 - .L_20)
	.align		4
.L_20:
        /*007c*/ 	.word	index@(.nv.constant0._Z14matmply_kernelPKfS0_Pfii)
        /*0080*/ 	.short	0x0380
        /*0082*/ 	.short	0x0020


	//----- nvinfo : EIATTR_SW_WAR
	.align		4
.L_21:
        /*0084*/ 	.byte	0x04, 0x36
        /*0086*/ 	.short	(.L_23 - .L_22)
.L_22:
        /*0088*/ 	.word	0x00000008
.L_23:


//--------------------- .nv.callgraph             --------------------------
	.section	.nv.callgraph,"",@"SHT_CUDA_CALLGRAPH"
	.align	4
	.sectionentsize	8
	.align		4
        /*0000*/ 	.word	0x00000000
	.align		4
        /*0004*/ 	.word	0xffffffff
	.align		4
        /*0008*/ 	.word	0x00000000
	.align		4
        /*000c*/ 	.word	0xfffffffe
	.align		4
        /*0010*/ 	.word	0x00000000
	.align		4
        /*0014*/ 	.word	0xfffffffd
	.align		4
        /*0018*/ 	.word	0x00000000
	.align		4
        /*001c*/ 	.word	0xfffffffc


//--------------------- .text._Z14matmply_kernelPKfS0_Pfii --------------------------
	.section	.text._Z14matmply_kernelPKfS0_Pfii,"ax",@progbits
	.align	128
        .global         _Z14matmply_kernelPKfS0_Pfii
        .type           _Z14matmply_kernelPKfS0_Pfii,@function
        .size           _Z14matmply_kernelPKfS0_Pfii,(.L_x_1 - _Z14matmply_kernelPKfS0_Pfii)
        .other          _Z14matmply_kernelPKfS0_Pfii,@"STO_CUDA_ENTRY STV_DEFAULT"
_Z14matmply_kernelPKfS0_Pfii:
.text._Z14matmply_kernelPKfS0_Pfii:
[----:B------:R-:W-:Y:S01]  /*0000*/  LDC R1, c[0x0][0x37c] ;  /* 0x0000df00ff017b82 */ /* 0x000fe20000000800 */
[----:B------:R-:W0:Y:S07]  /*0010*/  S2R R0, SR_TID.X ;  /* 0x0000000000007919 */ /* 0x000e2e0000002100 */
[----:B------:R-:W0:Y:S01]  /*0020*/  S2UR UR6, SR_CTAID.X ;  /* 0x00000000000679c3 */ /* 0x000e220000002500 */
[----:B------:R-:W1:Y:S07]  /*0030*/  LDCU.64 UR4, c[0x0][0x398] ;  /* 0x00007300ff0477ac */ /* 0x000e6e0008000a00 */
[----:B------:R-:W0:Y:S01]  /*0040*/  LDC R9, c[0x0][0x360] ;  /* 0x0000d800ff097b82 */ /* 0x000e220000000800 */
[----:B-1----:R-:W-:Y:S01]  /*0050*/  UIMAD UR4, UR5, UR4, URZ ;  /* 0x00000004050472a4 */ /* 0x002fe2000f8e02ff */
[----:B0-----:R-:W-:-:S05]  /*0060*/  IMAD R9, R9, UR6, R0 ;  /* 0x0000000609097c24 */ /* 0x001fca000f8e0200 */
[----:B------:R-:W-:-:S13]  /*0070*/  ISETP.GE.AND P0, PT, R9, UR4, PT ;  /* 0x0000000409007c0c */ /* 0x000fda000bf06270 */
[----:B------:R-:W-:Y:S05]  /*0080*/  @P0 EXIT ;  /* 0x000000000000094d */ /* 0x000fea0003800000 */
[----:B------:R-:W0:Y:S01]  /*0090*/  LDC.64 R2, c[0x0][0x380] ;  /* 0x0000e000ff027b82 */ /* 0x000e220000000a00 */
[----:B------:R-:W1:Y:S07]  /*00a0*/  LDCU.64 UR4, c[0x0][0x358] ;  /* 0x00006b00ff0477ac */ /* 0x000e6e0008000a00 */
[----:B------:R-:W2:Y:S08]  /*00b0*/  LDC.64 R4, c[0x0][0x388] ;  /* 0x0000e200ff047b82 */ /* 0x000eb00000000a00 */
[----:B------:R-:W3:Y:S01]  /*00c0*/  LDC.64 R6, c[0x0][0x390] ;  /* 0x0000e400ff067b82 */ /* 0x000ee20000000a00 */
[----:B0-----:R-:W-:-:S06]  /*00d0*/  IMAD.WIDE R2, R9, 0x4, R2 ;  /* 0x0000000409027825 */ /* 0x001fcc00078e0202 */
[----:B-1----:R-:W4:Y:S01]  /*00e0*/  LDG.E R2, desc[UR4][R2.64] ;  /* 0x0000000402027981 */ /* 0x002f22000c1e1900 */
[----:B--2---:R-:W-:-:S06]  /*00f0*/  IMAD.WIDE R4, R9, 0x4, R4 ;  /* 0x0000000409047825 */ /* 0x004fcc00078e0204 */
[----:B------:R-:W4:Y:S01]  /*0100*/  LDG.E R5, desc[UR4][R4.64] ;  /* 0x0000000404057981 */ /* 0x000f22000c1e1900 */
[----:B---3--:R-:W-:-:S04]  /*0110*/  IMAD.WIDE R6, R9, 0x4, R6 ;  /* 0x0000000409067825 */ /* 0x008fc800078e0206 */
[----:B----4-:R-:W-:-:S05]  /*0120*/  FMUL R9, R2, R5 ;  /* 0x0000000502097220 */ /* 0x010fca0000400000 */
[----:B------:R-:W-:Y:S01]  /*0130*/  STG.E desc[UR4][R6.64], R9 ;  /* 0x0000000906007986 */ /* 0x000fe2000c101904 */
[----:B------:R-:W-:Y:S05]  /*0140*/  EXIT ;  /* 0x000000000000794d */ /* 0x000fea0003800000 */
.L_x_0:
[----:B------:R-:W-:-:S00]  /*0150*/  BRA `(.L_x_0) ;  /* 0xfffffffc00fc7947 */ /* 0x000fc0000383ffff */
[----:B------:R-:W-:-:S00]  /*0160*/  NOP ;  /* 0x0000000000007918 */ /* 0x000fc00000000000 */
        /* <DEDUP_REMOVED lines=9> */
.L_x_1:


//--------------------- .nv.shared.reserved.0     --------------------------
	.section	.nv.shared.reserved.0,"aw",@nobits
	.weak		__nv_reservedSMEM_offset_0_alias
	.size		__nv_reservedSMEM_offset_0_alias, 0, 64
	.other		__nv_reservedSMEM_offset_0_alias,@"STO_CUDA_RESERVED_SHARED STV_DEFAULT"
__nv_reservedSMEM_offset_0_alias:
	.zero		0
	.zero		64


//--------------------- .nv.constant0._Z14matmply_kernelPKfS0_Pfii --------------------------
	.section	.nv.constant0._Z14matmply_kernelPKfS0_Pfii,"a",@progbits
	.sectionflags	@""
	.align	4
.nv.constant0._Z14matmply_kernelPKfS0_Pfii:
	.zero		928


//--------------------- SYMBOLS --------------------------

	.type		.nv.reservedSmem.offset0,@object
	.size		.nv.reservedSmem.offset0,0x4
